	.headerflags	@"EF_CUDA_TEXMODE_UNIFIED EF_CUDA_64BIT_ADDRESS EF_CUDA_SM86 EF_CUDA_VIRTUAL_SM(EF_CUDA_SM86)"
	.elftype	@"ET_EXEC"


//--------------------- .nv.info                  --------------------------
	.section	.nv.info,"",@"SHT_CUDA_INFO"
	.align	4


	//----- nvinfo : EIATTR_REGCOUNT
	.align		4
        /*0000*/ 	.byte	0x04, 0x2f
        /*0002*/ 	.short	(.L_1 - .L_0)
	.align		4
.L_0:
        /*0004*/ 	.word	index@(triton_poi_fused__to_copy_t_16)
        /*0008*/ 	.word	0x00000014


	//----- nvinfo : EIATTR_MIN_STACK_SIZE
	.align		4
.L_1:
        /*000c*/ 	.byte	0x04, 0x12
        /*000e*/ 	.short	(.L_3 - .L_2)
	.align		4
.L_2:
        /*0010*/ 	.word	index@(triton_poi_fused__to_copy_t_16)
        /*0014*/ 	.word	0x00000000


	//----- nvinfo : EIATTR_FRAME_SIZE
	.align		4
.L_3:
        /*0018*/ 	.byte	0x04, 0x11
        /*001a*/ 	.short	(.L_5 - .L_4)
	.align		4
.L_4:
        /*001c*/ 	.word	index@(triton_poi_fused__to_copy_t_16)
        /*0020*/ 	.word	0x00000000


	//----- nvinfo : EIATTR_MIN_STACK_SIZE
	.align		4
.L_5:
        /*0024*/ 	.byte	0x04, 0x12
        /*0026*/ 	.short	(.L_7 - .L_6)
	.align		4
.L_6:
        /*0028*/ 	.word	index@(triton_poi_fused__to_copy_t_16)
        /*002c*/ 	.word	0x00000000
.L_7:


//--------------------- .nv.info.triton_poi_fused__to_copy_t_16 --------------------------
	.section	.nv.info.triton_poi_fused__to_copy_t_16,"",@"SHT_CUDA_INFO"
	.sectionflags	@""
	.align	4


	//----- nvinfo : EIATTR_CUDA_API_VERSION
	.align		4
        /*0000*/ 	.byte	0x04, 0x37
        /*0002*/ 	.short	(.L_9 - .L_8)
.L_8:
        /*0004*/ 	.word	0x0000007c


	//----- nvinfo : EIATTR_SW2861232_WAR
	.align		4
.L_9:
        /*0008*/ 	.byte	0x01, 0x35
	.zero		2


	//----- nvinfo : EIATTR_PARAM_CBANK
	.align		4
        /*000c*/ 	.byte	0x04, 0x0a
        /*000e*/ 	.short	(.L_11 - .L_10)
	.align		4
.L_10:
        /*0010*/ 	.word	index@(.nv.constant0.triton_poi_fused__to_copy_t_16)
        /*0014*/ 	.short	0x0160
        /*0016*/ 	.short	0x0020


	//----- nvinfo : EIATTR_CBANK_PARAM_SIZE
	.align		4
.L_11:
        /*0018*/ 	.byte	0x03, 0x19
        /*001a*/ 	.short	0x0020


	//----- nvinfo : EIATTR_KPARAM_INFO
	.align		4
        /*001c*/ 	.byte	0x04, 0x17
        /*001e*/ 	.short	(.L_13 - .L_12)
.L_12:
        /*0020*/ 	.word	0x00000000
        /*0024*/ 	.short	0x0003
        /*0026*/ 	.short	0x0018
        /*0028*/ 	.byte	0x00, 0xf4, 0x21, 0x00


	//----- nvinfo : EIATTR_KPARAM_INFO
	.align		4
.L_13:
        /*002c*/ 	.byte	0x04, 0x17
        /*002e*/ 	.short	(.L_15 - .L_14)
.L_14:
        /*0030*/ 	.word	0x00000000
        /*0034*/ 	.short	0x0002
        /*0036*/ 	.short	0x0010
        /*0038*/ 	.byte	0x00, 0xf0, 0x11, 0x00


	//----- nvinfo : EIATTR_KPARAM_INFO
	.align		4
.L_15:
        /*003c*/ 	.byte	0x04, 0x17
        /*003e*/ 	.short	(.L_17 - .L_16)
.L_16:
        /*0040*/ 	.word	0x00000000
        /*0044*/ 	.short	0x0001
        /*0046*/ 	.short	0x0008
        /*0048*/ 	.byte	0x00, 0xf4, 0x21, 0x00


	//----- nvinfo : EIATTR_KPARAM_INFO
	.align		4
.L_17:
        /*004c*/ 	.byte	0x04, 0x17
        /*004e*/ 	.short	(.L_19 - .L_18)
.L_18:
        /*0050*/ 	.word	0x00000000
        /*0054*/ 	.short	0x0000
        /*0056*/ 	.short	0x0000
        /*0058*/ 	.byte	0x00, 0xf4, 0x21, 0x00


	//----- nvinfo : EIATTR_MAXREG_COUNT
	.align		4
.L_19:
        /*005c*/ 	.byte	0x03, 0x1b
        /*005e*/ 	.short	0x00ff


	//----- nvinfo : EIATTR_EXIT_INSTR_OFFSETS
	.align		4
        /*0060*/ 	.byte	0x04, 0x1c
        /*0062*/ 	.short	(.L_21 - .L_20)


	//   ....[0]....
.L_20:
        /*0064*/ 	.word	0x00000120


	//----- nvinfo : EIATTR_REQNTID
	.align		4
.L_21:
        /*0068*/ 	.byte	0x04, 0x10
        /*006a*/ 	.short	(.L_23 - .L_22)
.L_22:
        /*006c*/ 	.word	0x00000080
        /*0070*/ 	.word	0x00000001
        /*0074*/ 	.word	0x00000001
.L_23:


//--------------------- .nv.callgraph             --------------------------
	.section	.nv.callgraph,"",@"SHT_CUDA_CALLGRAPH"
	.align	4
	.sectionentsize	8
	.align		4
        /*0000*/ 	.word	0x00000000
	.align		4
        /*0004*/ 	.word	0xffffffff
	.align		4
        /*0008*/ 	.word	0x00000000
	.align		4
        /*000c*/ 	.word	0xfffffffe
	.align		4
        /*0010*/ 	.word	0x00000000
	.align		4
        /*0014*/ 	.word	0xfffffffd
	.align		4
        /*0018*/ 	.word	0x00000000
	.align		4
        /*001c*/ 	.word	0xfffffffc


//--------------------- .nv.rel.action            --------------------------
	.section	.nv.rel.action,"",@"SHT_CUDA_RELOCINFO"
	.align	8
	.sectionentsize	8
        /*0000*/ 	.byte	0x73, 0x00, 0x00, 0x00, 0x00, 0x00, 0x00, 0x00, 0x00, 0x00, 0x00, 0x11, 0x25, 0x00, 0x05, 0x36


//--------------------- .nv.constant0.triton_poi_fused__to_copy_t_16 --------------------------
	.section	.nv.constant0.triton_poi_fused__to_copy_t_16,"a",@progbits
	.sectionflags	@""
	.align	4
.nv.constant0.triton_poi_fused__to_copy_t_16:
	.zero		384


//--------------------- .text.triton_poi_fused__to_copy_t_16 --------------------------
	.section	.text.triton_poi_fused__to_copy_t_16,"ax",@progbits
	.sectioninfo	@"SHI_REGISTERS=20"
	.align	128
        .global         triton_poi_fused__to_copy_t_16
        .type           triton_poi_fused__to_copy_t_16,@function
        .size           triton_poi_fused__to_copy_t_16,(.L_x_1 - triton_poi_fused__to_copy_t_16)
        .other          triton_poi_fused__to_copy_t_16,@"STO_CUDA_ENTRY STV_DEFAULT"
triton_poi_fused__to_copy_t_16:
.text.triton_poi_fused__to_copy_t_16:
[----:B------:R-:W-:Y:S02]  /*0000*/  IMAD.MOV.U32 R1, RZ, RZ, c[0x0][0x28] ;  /* 0x00000a00ff017624 */ /* 0x000fe400078e00ff */
[----:B------:R-:W0:Y:S01]  /*0010*/  S2R R0, SR_TID.X ;  /* 0x0000000000007919 */ /* 0x000e220000002100 */
[----:B------:R-:W-:Y:S01]  /*0020*/  MOV R5, 0x4 ;  /* 0x0000000400057802 */ /* 0x000fe20000000f00 */
[----:B------:R-:W-:Y:S02]  /*0030*/  ULDC.64 UR4, c[0x0][0x118] ;  /* 0x0000460000047ab9 */ /* 0x000fe40000000a00 */
[----:B------:R-:W1:Y:S01]  /*0040*/  S2R R3, SR_CTAID.X ;  /* 0x0000000000037919 */ /* 0x000e620000002500 */
[----:B0-----:R-:W-:-:S05]  /*0050*/  IMAD.SHL.U32 R0, R0, 0x8, RZ ;  /* 0x0000000800007824 */ /* 0x001fca00078e00ff */
[----:B------:R-:W-:-:S05]  /*0060*/  LOP3.LUT R0, R0, 0x3f8, RZ, 0xc0, !PT ;  /* 0x000003f800007812 */ /* 0x000fca00078ec0ff */
[----:B-1----:R-:W-:-:S04]  /*0070*/  IMAD R0, R3, 0x400, R0 ;  /* 0x0000040003007824 */ /* 0x002fc800078e0200 */
[----:B------:R-:W-:-:S05]  /*0080*/  IMAD.WIDE R2, R0, R5, c[0x0][0x160] ;  /* 0x0000580000027625 */ /* 0x000fca00078e0205 */
[----:B------:R-:W2:Y:S04]  /*0090*/  LDG.E.128 R4, [R2.64] ;  /* 0x0000000402047981 */ /* 0x000ea8000c1e1d00 */
[----:B------:R-:W3:Y:S01]  /*00a0*/  LDG.E.128 R8, [R2.64+0x10] ;  /* 0x0000100402087981 */ /* 0x000ee2000c1e1d00 */
[----:B------:R-:W-:Y:S02]  /*00b0*/  MOV R17, 0x2 ;  /* 0x0000000200117802 */ /* 0x000fe40000000f00 */
[----:B--2---:R-:W-:-:S03]  /*00c0*/  F2FP.BF16.PACK_AB R12, R5, R4 ;  /* 0x00000004050c723e */ /* 0x004fc600000010ff */
[----:B------:R-:W-:Y:S01]  /*00d0*/  IMAD.WIDE R4, R0, R17, c[0x0][0x168] ;  /* 0x00005a0000047625 */ /* 0x000fe200078e0211 */
[----:B------:R-:W-:Y:S02]  /*00e0*/  F2FP.BF16.PACK_AB R13, R7, R6 ;  /* 0x00000006070d723e */ /* 0x000fe400000010ff */
[----:B---3--:R-:W-:Y:S02]  /*00f0*/  F2FP.BF16.PACK_AB R14, R9, R8 ;  /* 0x00000008090e723e */ /* 0x008fe400000010ff */
[----:B------:R-:W-:-:S05]  /*0100*/  F2FP.BF16.PACK_AB R15, R11, R10 ;  /* 0x0000000a0b0f723e */ /* 0x000fca00000010ff */
[----:B------:R-:W-:Y:S01]  /*0110*/  STG.E.128 [R4.64], R12 ;  /* 0x0000000c04007986 */ /* 0x000fe2000c101d04 */
[----:B------:R-:W-:Y:S05]  /*0120*/  EXIT ;  /* 0x000000000000794d */ /* 0x000fea0003800000 */
.L_x_0:
[----:B------:R-:W-:-:S00]  /*0130*/  BRA `(.L_x_0) ;  /* 0xfffffff000007947 */ /* 0x000fc0000383ffff */
[----:B------:R-:W-:-:S00]  /*0140*/  NOP ;  /* 0x0000000000007918 */ /* 0x000fc00000000000 */
        /* <DEDUP_REMOVED lines=11> */
.L_x_1:
